//
// Generated by NVIDIA NVVM Compiler
//
// Compiler Build ID: CL-36424714
// Cuda compilation tools, release 13.0, V13.0.88
// Based on NVVM 20.0.0
//

.version 9.0
.target sm_100
.address_size 64

	// .globl	quad8_stokes_penalty_assemble

.visible .entry quad8_stokes_penalty_assemble(
	.param .u64 .ptr .align 1 quad8_stokes_penalty_assemble_param_0,
	.param .u64 .ptr .align 1 quad8_stokes_penalty_assemble_param_1,
	.param .u64 .ptr .align 1 quad8_stokes_penalty_assemble_param_2,
	.param .u32 quad8_stokes_penalty_assemble_param_3,
	.param .f64 quad8_stokes_penalty_assemble_param_4,
	.param .f64 quad8_stokes_penalty_assemble_param_5,
	.param .u64 .ptr .align 1 quad8_stokes_penalty_assemble_param_6,
	.param .u64 .ptr .align 1 quad8_stokes_penalty_assemble_param_7,
	.param .u64 .ptr .align 1 quad8_stokes_penalty_assemble_param_8
)
{
	.reg .pred 	%p<2>;
	.reg .b32 	%r<32>;
	.reg .b64 	%rd<17>;

	ld.param.u64 	%rd1, [quad8_stokes_penalty_assemble_param_2];
	ld.param.u32 	%r2, [quad8_stokes_penalty_assemble_param_3];
	ld.param.u64 	%rd2, [quad8_stokes_penalty_assemble_param_6];
	ld.param.u64 	%rd3, [quad8_stokes_penalty_assemble_param_7];
	ld.param.u64 	%rd4, [quad8_stokes_penalty_assemble_param_8];
	mov.u32 	%r3, %ntid.x;
	mov.u32 	%r4, %ctaid.x;
	mov.u32 	%r5, %tid.x;
	mad.lo.s32 	%r1, %r3, %r4, %r5;
	setp.ge.s32 	%p1, %r1, %r2;
	@%p1 bra 	$L__BB0_2;
	cvta.to.global.u64 	%rd5, %rd2;
	cvta.to.global.u64 	%rd6, %rd3;
	cvta.to.global.u64 	%rd7, %rd4;
	cvta.to.global.u64 	%rd8, %rd1;
	shl.b32 	%r6, %r1, 3;
	mul.wide.s32 	%rd9, %r6, 4;
	add.s64 	%rd10, %rd8, %rd9;
	ld.global.u32 	%r7, [%rd10+28];
	ld.global.u32 	%r8, [%rd10+24];
	ld.global.u32 	%r9, [%rd10+20];
	ld.global.u32 	%r10, [%rd10+16];
	ld.global.u32 	%r11, [%rd10+12];
	ld.global.u32 	%r12, [%rd10+8];
	ld.global.u32 	%r13, [%rd10+4];
	ld.global.u32 	%r14, [%rd10];
	shl.b32 	%r15, %r1, 8;
	shl.b32 	%r16, %r14, 1;
	or.b32  	%r17, %r16, 1;
	mul.wide.s32 	%rd11, %r15, 4;
	add.s64 	%rd12, %rd5, %rd11;
	st.global.u32 	[%rd12], %r16;
	add.s64 	%rd13, %rd6, %rd11;
	st.global.u32 	[%rd13], %r16;
	mul.wide.s32 	%rd14, %r15, 8;
	add.s64 	%rd15, %rd7, %rd14;
	mov.b64 	%rd16, 9221120237041090560;
	st.global.u64 	[%rd15], %rd16;
	st.global.u32 	[%rd12+4], %r16;
	st.global.u32 	[%rd13+4], %r17;
	st.global.u64 	[%rd15+8], %rd16;
	st.global.u32 	[%rd12+8], %r17;
	st.global.u32 	[%rd13+8], %r16;
	st.global.u64 	[%rd15+16], %rd16;
	st.global.u32 	[%rd12+12], %r17;
	st.global.u32 	[%rd13+12], %r17;
	st.global.u64 	[%rd15+24], %rd16;
	shl.b32 	%r18, %r13, 1;
	or.b32  	%r19, %r18, 1;
	st.global.u32 	[%rd12+16], %r16;
	st.global.u32 	[%rd13+16], %r18;
	st.global.u64 	[%rd15+32], %rd16;
	st.global.u32 	[%rd12+20], %r16;
	st.global.u32 	[%rd13+20], %r19;
	st.global.u64 	[%rd15+40], %rd16;
	st.global.u32 	[%rd12+24], %r17;
	st.global.u32 	[%rd13+24], %r18;
	st.global.u64 	[%rd15+48], %rd16;
	st.global.u32 	[%rd12+28], %r17;
	st.global.u32 	[%rd13+28], %r19;
	st.global.u64 	[%rd15+56], %rd16;
	shl.b32 	%r20, %r12, 1;
	or.b32  	%r21, %r20, 1;
	st.global.u32 	[%rd12+32], %r16;
	st.global.u32 	[%rd13+32], %r20;
	st.global.u64 	[%rd15+64], %rd16;
	st.global.u32 	[%rd12+36], %r16;
	st.global.u32 	[%rd13+36], %r21;
	st.global.u64 	[%rd15+72], %rd16;
	st.global.u32 	[%rd12+40], %r17;
	st.global.u32 	[%rd13+40], %r20;
	st.global.u64 	[%rd15+80], %rd16;
	st.global.u32 	[%rd12+44], %r17;
	st.global.u32 	[%rd13+44], %r21;
	st.global.u64 	[%rd15+88], %rd16;
	shl.b32 	%r22, %r11, 1;
	or.b32  	%r23, %r22, 1;
	st.global.u32 	[%rd12+48], %r16;
	st.global.u32 	[%rd13+48], %r22;
	st.global.u64 	[%rd15+96], %rd16;
	st.global.u32 	[%rd12+52], %r16;
	st.global.u32 	[%rd13+52], %r23;
	st.global.u64 	[%rd15+104], %rd16;
	st.global.u32 	[%rd12+56], %r17;
	st.global.u32 	[%rd13+56], %r22;
	st.global.u64 	[%rd15+112], %rd16;
	st.global.u32 	[%rd12+60], %r17;
	st.global.u32 	[%rd13+60], %r23;
	st.global.u64 	[%rd15+120], %rd16;
	shl.b32 	%r24, %r10, 1;
	or.b32  	%r25, %r24, 1;
	st.global.u32 	[%rd12+64], %r16;
	st.global.u32 	[%rd13+64], %r24;
	st.global.u64 	[%rd15+128], %rd16;
	st.global.u32 	[%rd12+68], %r16;
	st.global.u32 	[%rd13+68], %r25;
	st.global.u64 	[%rd15+136], %rd16;
	st.global.u32 	[%rd12+72], %r17;
	st.global.u32 	[%rd13+72], %r24;
	st.global.u64 	[%rd15+144], %rd16;
	st.global.u32 	[%rd12+76], %r17;
	st.global.u32 	[%rd13+76], %r25;
	st.global.u64 	[%rd15+152], %rd16;
	shl.b32 	%r26, %r9, 1;
	or.b32  	%r27, %r26, 1;
	st.global.u32 	[%rd12+80], %r16;
	st.global.u32 	[%rd13+80], %r26;
	st.global.u64 	[%rd15+160], %rd16;
	st.global.u32 	[%rd12+84], %r16;
	st.global.u32 	[%rd13+84], %r27;
	st.global.u64 	[%rd15+168], %rd16;
	st.global.u32 	[%rd12+88], %r17;
	st.global.u32 	[%rd13+88], %r26;
	st.global.u64 	[%rd15+176], %rd16;
	st.global.u32 	[%rd12+92], %r17;
	st.global.u32 	[%rd13+92], %r27;
	st.global.u64 	[%rd15+184], %rd16;
	shl.b32 	%r28, %r8, 1;
	or.b32  	%r29, %r28, 1;
	st.global.u32 	[%rd12+96], %r16;
	st.global.u32 	[%rd13+96], %r28;
	st.global.u64 	[%rd15+192], %rd16;
	st.global.u32 	[%rd12+100], %r16;
	st.global.u32 	[%rd13+100], %r29;
	st.global.u64 	[%rd15+200], %rd16;
	st.global.u32 	[%rd12+104], %r17;
	st.global.u32 	[%rd13+104], %r28;
	st.global.u64 	[%rd15+208], %rd16;
	st.global.u32 	[%rd12+108], %r17;
	st.global.u32 	[%rd13+108], %r29;
	st.global.u64 	[%rd15+216], %rd16;
	shl.b32 	%r30, %r7, 1;
	or.b32  	%r31, %r30, 1;
	st.global.u32 	[%rd12+112], %r16;
	st.global.u32 	[%rd13+112], %r30;
	st.global.u64 	[%rd15+224], %rd16;
	st.global.u32 	[%rd12+116], %r16;
	st.global.u32 	[%rd13+116], %r31;
	st.global.u64 	[%rd15+232], %rd16;
	st.global.u32 	[%rd12+120], %r17;
	st.global.u32 	[%rd13+120], %r30;
	st.global.u64 	[%rd15+240], %rd16;
	st.global.u32 	[%rd12+124], %r17;
	st.global.u32 	[%rd13+124], %r31;
	st.global.u64 	[%rd15+248], %rd16;
	st.global.u32 	[%rd12+128], %r18;
	st.global.u32 	[%rd13+128], %r16;
	st.global.u64 	[%rd15+256], %rd16;
	st.global.u32 	[%rd12+132], %r18;
	st.global.u32 	[%rd13+132], %r17;
	st.global.u64 	[%rd15+264], %rd16;
	st.global.u32 	[%rd12+136], %r19;
	st.global.u32 	[%rd13+136], %r16;
	st.global.u64 	[%rd15+272], %rd16;
	st.global.u32 	[%rd12+140], %r19;
	st.global.u32 	[%rd13+140], %r17;
	st.global.u64 	[%rd15+280], %rd16;
	st.global.u32 	[%rd12+144], %r18;
	st.global.u32 	[%rd13+144], %r18;
	st.global.u64 	[%rd15+288], %rd16;
	st.global.u32 	[%rd12+148], %r18;
	st.global.u32 	[%rd13+148], %r19;
	st.global.u64 	[%rd15+296], %rd16;
	st.global.u32 	[%rd12+152], %r19;
	st.global.u32 	[%rd13+152], %r18;
	st.global.u64 	[%rd15+304], %rd16;
	st.global.u32 	[%rd12+156], %r19;
	st.global.u32 	[%rd13+156], %r19;
	st.global.u64 	[%rd15+312], %rd16;
	st.global.u32 	[%rd12+160], %r18;
	st.global.u32 	[%rd13+160], %r20;
	st.global.u64 	[%rd15+320], %rd16;
	st.global.u32 	[%rd12+164], %r18;
	st.global.u32 	[%rd13+164], %r21;
	st.global.u64 	[%rd15+328], %rd16;
	st.global.u32 	[%rd12+168], %r19;
	st.global.u32 	[%rd13+168], %r20;
	st.global.u64 	[%rd15+336], %rd16;
	st.global.u32 	[%rd12+172], %r19;
	st.global.u32 	[%rd13+172], %r21;
	st.global.u64 	[%rd15+344], %rd16;
	st.global.u32 	[%rd12+176], %r18;
	st.global.u32 	[%rd13+176], %r22;
	st.global.u64 	[%rd15+352], %rd16;
	st.global.u32 	[%rd12+180], %r18;
	st.global.u32 	[%rd13+180], %r23;
	st.global.u64 	[%rd15+360], %rd16;
	st.global.u32 	[%rd12+184], %r19;
	st.global.u32 	[%rd13+184], %r22;
	st.global.u64 	[%rd15+368], %rd16;
	st.global.u32 	[%rd12+188], %r19;
	st.global.u32 	[%rd13+188], %r23;
	st.global.u64 	[%rd15+376], %rd16;
	st.global.u32 	[%rd12+192], %r18;
	st.global.u32 	[%rd13+192], %r24;
	st.global.u64 	[%rd15+384], %rd16;
	st.global.u32 	[%rd12+196], %r18;
	st.global.u32 	[%rd13+196], %r25;
	st.global.u64 	[%rd15+392], %rd16;
	st.global.u32 	[%rd12+200], %r19;
	st.global.u32 	[%rd13+200], %r24;
	st.global.u64 	[%rd15+400], %rd16;
	st.global.u32 	[%rd12+204], %r19;
	st.global.u32 	[%rd13+204], %r25;
	st.global.u64 	[%rd15+408], %rd16;
	st.global.u32 	[%rd12+208], %r18;
	st.global.u32 	[%rd13+208], %r26;
	st.global.u64 	[%rd15+416], %rd16;
	st.global.u32 	[%rd12+212], %r18;
	st.global.u32 	[%rd13+212], %r27;
	st.global.u64 	[%rd15+424], %rd16;
	st.global.u32 	[%rd12+216], %r19;
	st.global.u32 	[%rd13+216], %r26;
	st.global.u64 	[%rd15+432], %rd16;
	st.global.u32 	[%rd12+220], %r19;
	st.global.u32 	[%rd13+220], %r27;
	st.global.u64 	[%rd15+440], %rd16;
	st.global.u32 	[%rd12+224], %r18;
	st.global.u32 	[%rd13+224], %r28;
	st.global.u64 	[%rd15+448], %rd16;
	st.global.u32 	[%rd12+228], %r18;
	st.global.u32 	[%rd13+228], %r29;
	st.global.u64 	[%rd15+456], %rd16;
	st.global.u32 	[%rd12+232], %r19;
	st.global.u32 	[%rd13+232], %r28;
	st.global.u64 	[%rd15+464], %rd16;
	st.global.u32 	[%rd12+236], %r19;
	st.global.u32 	[%rd13+236], %r29;
	st.global.u64 	[%rd15+472], %rd16;
	st.global.u32 	[%rd12+240], %r18;
	st.global.u32 	[%rd13+240], %r30;
	st.global.u64 	[%rd15+480], %rd16;
	st.global.u32 	[%rd12+244], %r18;
	st.global.u32 	[%rd13+244], %r31;
	st.global.u64 	[%rd15+488], %rd16;
	st.global.u32 	[%rd12+248], %r19;
	st.global.u32 	[%rd13+248], %r30;
	st.global.u64 	[%rd15+496], %rd16;
	st.global.u32 	[%rd12+252], %r19;
	st.global.u32 	[%rd13+252], %r31;
	st.global.u64 	[%rd15+504], %rd16;
	st.global.u32 	[%rd12+256], %r20;
	st.global.u32 	[%rd13+256], %r16;
	st.global.u64 	[%rd15+512], %rd16;
	st.global.u32 	[%rd12+260], %r20;
	st.global.u32 	[%rd13+260], %r17;
	st.global.u64 	[%rd15+520], %rd16;
	st.global.u32 	[%rd12+264], %r21;
	st.global.u32 	[%rd13+264], %r16;
	st.global.u64 	[%rd15+528], %rd16;
	st.global.u32 	[%rd12+268], %r21;
	st.global.u32 	[%rd13+268], %r17;
	st.global.u64 	[%rd15+536], %rd16;
	st.global.u32 	[%rd12+272], %r20;
	st.global.u32 	[%rd13+272], %r18;
	st.global.u64 	[%rd15+544], %rd16;
	st.global.u32 	[%rd12+276], %r20;
	st.global.u32 	[%rd13+276], %r19;
	st.global.u64 	[%rd15+552], %rd16;
	st.global.u32 	[%rd12+280], %r21;
	st.global.u32 	[%rd13+280], %r18;
	st.global.u64 	[%rd15+560], %rd16;
	st.global.u32 	[%rd12+284], %r21;
	st.global.u32 	[%rd13+284], %r19;
	st.global.u64 	[%rd15+568], %rd16;
	st.global.u32 	[%rd12+288], %r20;
	st.global.u32 	[%rd13+288], %r20;
	st.global.u64 	[%rd15+576], %rd16;
	st.global.u32 	[%rd12+292], %r20;
	st.global.u32 	[%rd13+292], %r21;
	st.global.u64 	[%rd15+584], %rd16;
	st.global.u32 	[%rd12+296], %r21;
	st.global.u32 	[%rd13+296], %r20;
	st.global.u64 	[%rd15+592], %rd16;
	st.global.u32 	[%rd12+300], %r21;
	st.global.u32 	[%rd13+300], %r21;
	st.global.u64 	[%rd15+600], %rd16;
	st.global.u32 	[%rd12+304], %r20;
	st.global.u32 	[%rd13+304], %r22;
	st.global.u64 	[%rd15+608], %rd16;
	st.global.u32 	[%rd12+308], %r20;
	st.global.u32 	[%rd13+308], %r23;
	st.global.u64 	[%rd15+616], %rd16;
	st.global.u32 	[%rd12+312], %r21;
	st.global.u32 	[%rd13+312], %r22;
	st.global.u64 	[%rd15+624], %rd16;
	st.global.u32 	[%rd12+316], %r21;
	st.global.u32 	[%rd13+316], %r23;
	st.global.u64 	[%rd15+632], %rd16;
	st.global.u32 	[%rd12+320], %r20;
	st.global.u32 	[%rd13+320], %r24;
	st.global.u64 	[%rd15+640], %rd16;
	st.global.u32 	[%rd12+324], %r20;
	st.global.u32 	[%rd13+324], %r25;
	st.global.u64 	[%rd15+648], %rd16;
	st.global.u32 	[%rd12+328], %r21;
	st.global.u32 	[%rd13+328], %r24;
	st.global.u64 	[%rd15+656], %rd16;
	st.global.u32 	[%rd12+332], %r21;
	st.global.u32 	[%rd13+332], %r25;
	st.global.u64 	[%rd15+664], %rd16;
	st.global.u32 	[%rd12+336], %r20;
	st.global.u32 	[%rd13+336], %r26;
	st.global.u64 	[%rd15+672], %rd16;
	st.global.u32 	[%rd12+340], %r20;
	st.global.u32 	[%rd13+340], %r27;
	st.global.u64 	[%rd15+680], %rd16;
	st.global.u32 	[%rd12+344], %r21;
	st.global.u32 	[%rd13+344], %r26;
	st.global.u64 	[%rd15+688], %rd16;
	st.global.u32 	[%rd12+348], %r21;
	st.global.u32 	[%rd13+348], %r27;
	st.global.u64 	[%rd15+696], %rd16;
	st.global.u32 	[%rd12+352], %r20;
	st.global.u32 	[%rd13+352], %r28;
	st.global.u64 	[%rd15+704], %rd16;
	st.global.u32 	[%rd12+356], %r20;
	st.global.u32 	[%rd13+356], %r29;
	st.global.u64 	[%rd15+712], %rd16;
	st.global.u32 	[%rd12+360], %r21;
	st.global.u32 	[%rd13+360], %r28;
	st.global.u64 	[%rd15+720], %rd16;
	st.global.u32 	[%rd12+364], %r21;
	st.global.u32 	[%rd13+364], %r29;
	st.global.u64 	[%rd15+728], %rd16;
	st.global.u32 	[%rd12+368], %r20;
	st.global.u32 	[%rd13+368], %r30;
	st.global.u64 	[%rd15+736], %rd16;
	st.global.u32 	[%rd12+372], %r20;
	st.global.u32 	[%rd13+372], %r31;
	st.global.u64 	[%rd15+744], %rd16;
	st.global.u32 	[%rd12+376], %r21;
	st.global.u32 	[%rd13+376], %r30;
	st.global.u64 	[%rd15+752], %rd16;
	st.global.u32 	[%rd12+380], %r21;
	st.global.u32 	[%rd13+380], %r31;
	st.global.u64 	[%rd15+760], %rd16;
	st.global.u32 	[%rd12+384], %r22;
	st.global.u32 	[%rd13+384], %r16;
	st.global.u64 	[%rd15+768], %rd16;
	st.global.u32 	[%rd12+388], %r22;
	st.global.u32 	[%rd13+388], %r17;
	st.global.u64 	[%rd15+776], %rd16;
	st.global.u32 	[%rd12+392], %r23;
	st.global.u32 	[%rd13+392], %r16;
	st.global.u64 	[%rd15+784], %rd16;
	st.global.u32 	[%rd12+396], %r23;
	st.global.u32 	[%rd13+396], %r17;
	st.global.u64 	[%rd15+792], %rd16;
	st.global.u32 	[%rd12+400], %r22;
	st.global.u32 	[%rd13+400], %r18;
	st.global.u64 	[%rd15+800], %rd16;
	st.global.u32 	[%rd12+404], %r22;
	st.global.u32 	[%rd13+404], %r19;
	st.global.u64 	[%rd15+808], %rd16;
	st.global.u32 	[%rd12+408], %r23;
	st.global.u32 	[%rd13+408], %r18;
	st.global.u64 	[%rd15+816], %rd16;
	st.global.u32 	[%rd12+412], %r23;
	st.global.u32 	[%rd13+412], %r19;
	st.global.u64 	[%rd15+824], %rd16;
	st.global.u32 	[%rd12+416], %r22;
	st.global.u32 	[%rd13+416], %r20;
	st.global.u64 	[%rd15+832], %rd16;
	st.global.u32 	[%rd12+420], %r22;
	st.global.u32 	[%rd13+420], %r21;
	st.global.u64 	[%rd15+840], %rd16;
	st.global.u32 	[%rd12+424], %r23;
	st.global.u32 	[%rd13+424], %r20;
	st.global.u64 	[%rd15+848], %rd16;
	st.global.u32 	[%rd12+428], %r23;
	st.global.u32 	[%rd13+428], %r21;
	st.global.u64 	[%rd15+856], %rd16;
	st.global.u32 	[%rd12+432], %r22;
	st.global.u32 	[%rd13+432], %r22;
	st.global.u64 	[%rd15+864], %rd16;
	st.global.u32 	[%rd12+436], %r22;
	st.global.u32 	[%rd13+436], %r23;
	st.global.u64 	[%rd15+872], %rd16;
	st.global.u32 	[%rd12+440], %r23;
	st.global.u32 	[%rd13+440], %r22;
	st.global.u64 	[%rd15+880], %rd16;
	st.global.u32 	[%rd12+444], %r23;
	st.global.u32 	[%rd13+444], %r23;
	st.global.u64 	[%rd15+888], %rd16;
	st.global.u32 	[%rd12+448], %r22;
	st.global.u32 	[%rd13+448], %r24;
	st.global.u64 	[%rd15+896], %rd16;
	st.global.u32 	[%rd12+452], %r22;
	st.global.u32 	[%rd13+452], %r25;
	st.global.u64 	[%rd15+904], %rd16;
	st.global.u32 	[%rd12+456], %r23;
	st.global.u32 	[%rd13+456], %r24;
	st.global.u64 	[%rd15+912], %rd16;
	st.global.u32 	[%rd12+460], %r23;
	st.global.u32 	[%rd13+460], %r25;
	st.global.u64 	[%rd15+920], %rd16;
	st.global.u32 	[%rd12+464], %r22;
	st.global.u32 	[%rd13+464], %r26;
	st.global.u64 	[%rd15+928], %rd16;
	st.global.u32 	[%rd12+468], %r22;
	st.global.u32 	[%rd13+468], %r27;
	st.global.u64 	[%rd15+936], %rd16;
	st.global.u32 	[%rd12+472], %r23;
	st.global.u32 	[%rd13+472], %r26;
	st.global.u64 	[%rd15+944], %rd16;
	st.global.u32 	[%rd12+476], %r23;
	st.global.u32 	[%rd13+476], %r27;
	st.global.u64 	[%rd15+952], %rd16;
	st.global.u32 	[%rd12+480], %r22;
	st.global.u32 	[%rd13+480], %r28;
	st.global.u64 	[%rd15+960], %rd16;
	st.global.u32 	[%rd12+484], %r22;
	st.global.u32 	[%rd13+484], %r29;
	st.global.u64 	[%rd15+968], %rd16;
	st.global.u32 	[%rd12+488], %r23;
	st.global.u32 	[%rd13+488], %r28;
	st.global.u64 	[%rd15+976], %rd16;
	st.global.u32 	[%rd12+492], %r23;
	st.global.u32 	[%rd13+492], %r29;
	st.global.u64 	[%rd15+984], %rd16;
	st.global.u32 	[%rd12+496], %r22;
	st.global.u32 	[%rd13+496], %r30;
	st.global.u64 	[%rd15+992], %rd16;
	st.global.u32 	[%rd12+500], %r22;
	st.global.u32 	[%rd13+500], %r31;
	st.global.u64 	[%rd15+1000], %rd16;
	st.global.u32 	[%rd12+504], %r23;
	st.global.u32 	[%rd13+504], %r30;
	st.global.u64 	[%rd15+1008], %rd16;
	st.global.u32 	[%rd12+508], %r23;
	st.global.u32 	[%rd13+508], %r31;
	st.global.u64 	[%rd15+1016], %rd16;
	st.global.u32 	[%rd12+512], %r24;
	st.global.u32 	[%rd13+512], %r16;
	st.global.u64 	[%rd15+1024], %rd16;
	st.global.u32 	[%rd12+516], %r24;
	st.global.u32 	[%rd13+516], %r17;
	st.global.u64 	[%rd15+1032], %rd16;
	st.global.u32 	[%rd12+520], %r25;
	st.global.u32 	[%rd13+520], %r16;
	st.global.u64 	[%rd15+1040], %rd16;
	st.global.u32 	[%rd12+524], %r25;
	st.global.u32 	[%rd13+524], %r17;
	st.global.u64 	[%rd15+1048], %rd16;
	st.global.u32 	[%rd12+528], %r24;
	st.global.u32 	[%rd13+528], %r18;
	st.global.u64 	[%rd15+1056], %rd16;
	st.global.u32 	[%rd12+532], %r24;
	st.global.u32 	[%rd13+532], %r19;
	st.global.u64 	[%rd15+1064], %rd16;
	st.global.u32 	[%rd12+536], %r25;
	st.global.u32 	[%rd13+536], %r18;
	st.global.u64 	[%rd15+1072], %rd16;
	st.global.u32 	[%rd12+540], %r25;
	st.global.u32 	[%rd13+540], %r19;
	st.global.u64 	[%rd15+1080], %rd16;
	st.global.u32 	[%rd12+544], %r24;
	st.global.u32 	[%rd13+544], %r20;
	st.global.u64 	[%rd15+1088], %rd16;
	st.global.u32 	[%rd12+548], %r24;
	st.global.u32 	[%rd13+548], %r21;
	st.global.u64 	[%rd15+1096], %rd16;
	st.global.u32 	[%rd12+552], %r25;
	st.global.u32 	[%rd13+552], %r20;
	st.global.u64 	[%rd15+1104], %rd16;
	st.global.u32 	[%rd12+556], %r25;
	st.global.u32 	[%rd13+556], %r21;
	st.global.u64 	[%rd15+1112], %rd16;
	st.global.u32 	[%rd12+560], %r24;
	st.global.u32 	[%rd13+560], %r22;
	st.global.u64 	[%rd15+1120], %rd16;
	st.global.u32 	[%rd12+564], %r24;
	st.global.u32 	[%rd13+564], %r23;
	st.global.u64 	[%rd15+1128], %rd16;
	st.global.u32 	[%rd12+568], %r25;
	st.global.u32 	[%rd13+568], %r22;
	st.global.u64 	[%rd15+1136], %rd16;
	st.global.u32 	[%rd12+572], %r25;
	st.global.u32 	[%rd13+572], %r23;
	st.global.u64 	[%rd15+1144], %rd16;
	st.global.u32 	[%rd12+576], %r24;
	st.global.u32 	[%rd13+576], %r24;
	st.global.u64 	[%rd15+1152], %rd16;
	st.global.u32 	[%rd12+580], %r24;
	st.global.u32 	[%rd13+580], %r25;
	st.global.u64 	[%rd15+1160], %rd16;
	st.global.u32 	[%rd12+584], %r25;
	st.global.u32 	[%rd13+584], %r24;
	st.global.u64 	[%rd15+1168], %rd16;
	st.global.u32 	[%rd12+588], %r25;
	st.global.u32 	[%rd13+588], %r25;
	st.global.u64 	[%rd15+1176], %rd16;
	st.global.u32 	[%rd12+592], %r24;
	st.global.u32 	[%rd13+592], %r26;
	st.global.u64 	[%rd15+1184], %rd16;
	st.global.u32 	[%rd12+596], %r24;
	st.global.u32 	[%rd13+596], %r27;
	st.global.u64 	[%rd15+1192], %rd16;
	st.global.u32 	[%rd12+600], %r25;
	st.global.u32 	[%rd13+600], %r26;
	st.global.u64 	[%rd15+1200], %rd16;
	st.global.u32 	[%rd12+604], %r25;
	st.global.u32 	[%rd13+604], %r27;
	st.global.u64 	[%rd15+1208], %rd16;
	st.global.u32 	[%rd12+608], %r24;
	st.global.u32 	[%rd13+608], %r28;
	st.global.u64 	[%rd15+1216], %rd16;
	st.global.u32 	[%rd12+612], %r24;
	st.global.u32 	[%rd13+612], %r29;
	st.global.u64 	[%rd15+1224], %rd16;
	st.global.u32 	[%rd12+616], %r25;
	st.global.u32 	[%rd13+616], %r28;
	st.global.u64 	[%rd15+1232], %rd16;
	st.global.u32 	[%rd12+620], %r25;
	st.global.u32 	[%rd13+620], %r29;
	st.global.u64 	[%rd15+1240], %rd16;
	st.global.u32 	[%rd12+624], %r24;
	st.global.u32 	[%rd13+624], %r30;
	st.global.u64 	[%rd15+1248], %rd16;
	st.global.u32 	[%rd12+628], %r24;
	st.global.u32 	[%rd13+628], %r31;
	st.global.u64 	[%rd15+1256], %rd16;
	st.global.u32 	[%rd12+632], %r25;
	st.global.u32 	[%rd13+632], %r30;
	st.global.u64 	[%rd15+1264], %rd16;
	st.global.u32 	[%rd12+636], %r25;
	st.global.u32 	[%rd13+636], %r31;
	st.global.u64 	[%rd15+1272], %rd16;
	st.global.u32 	[%rd12+640], %r26;
	st.global.u32 	[%rd13+640], %r16;
	st.global.u64 	[%rd15+1280], %rd16;
	st.global.u32 	[%rd12+644], %r26;
	st.global.u32 	[%rd13+644], %r17;
	st.global.u64 	[%rd15+1288], %rd16;
	st.global.u32 	[%rd12+648], %r27;
	st.global.u32 	[%rd13+648], %r16;
	st.global.u64 	[%rd15+1296], %rd16;
	st.global.u32 	[%rd12+652], %r27;
	st.global.u32 	[%rd13+652], %r17;
	st.global.u64 	[%rd15+1304], %rd16;
	st.global.u32 	[%rd12+656], %r26;
	st.global.u32 	[%rd13+656], %r18;
	st.global.u64 	[%rd15+1312], %rd16;
	st.global.u32 	[%rd12+660], %r26;
	st.global.u32 	[%rd13+660], %r19;
	st.global.u64 	[%rd15+1320], %rd16;
	st.global.u32 	[%rd12+664], %r27;
	st.global.u32 	[%rd13+664], %r18;
	st.global.u64 	[%rd15+1328], %rd16;
	st.global.u32 	[%rd12+668], %r27;
	st.global.u32 	[%rd13+668], %r19;
	st.global.u64 	[%rd15+1336], %rd16;
	st.global.u32 	[%rd12+672], %r26;
	st.global.u32 	[%rd13+672], %r20;
	st.global.u64 	[%rd15+1344], %rd16;
	st.global.u32 	[%rd12+676], %r26;
	st.global.u32 	[%rd13+676], %r21;
	st.global.u64 	[%rd15+1352], %rd16;
	st.global.u32 	[%rd12+680], %r27;
	st.global.u32 	[%rd13+680], %r20;
	st.global.u64 	[%rd15+1360], %rd16;
	st.global.u32 	[%rd12+684], %r27;
	st.global.u32 	[%rd13+684], %r21;
	st.global.u64 	[%rd15+1368], %rd16;
	st.global.u32 	[%rd12+688], %r26;
	st.global.u32 	[%rd13+688], %r22;
	st.global.u64 	[%rd15+1376], %rd16;
	st.global.u32 	[%rd12+692], %r26;
	st.global.u32 	[%rd13+692], %r23;
	st.global.u64 	[%rd15+1384], %rd16;
	st.global.u32 	[%rd12+696], %r27;
	st.global.u32 	[%rd13+696], %r22;
	st.global.u64 	[%rd15+1392], %rd16;
	st.global.u32 	[%rd12+700], %r27;
	st.global.u32 	[%rd13+700], %r23;
	st.global.u64 	[%rd15+1400], %rd16;
	st.global.u32 	[%rd12+704], %r26;
	st.global.u32 	[%rd13+704], %r24;
	st.global.u64 	[%rd15+1408], %rd16;
	st.global.u32 	[%rd12+708], %r26;
	st.global.u32 	[%rd13+708], %r25;
	st.global.u64 	[%rd15+1416], %rd16;
	st.global.u32 	[%rd12+712], %r27;
	st.global.u32 	[%rd13+712], %r24;
	st.global.u64 	[%rd15+1424], %rd16;
	st.global.u32 	[%rd12+716], %r27;
	st.global.u32 	[%rd13+716], %r25;
	st.global.u64 	[%rd15+1432], %rd16;
	st.global.u32 	[%rd12+720], %r26;
	st.global.u32 	[%rd13+720], %r26;
	st.global.u64 	[%rd15+1440], %rd16;
	st.global.u32 	[%rd12+724], %r26;
	st.global.u32 	[%rd13+724], %r27;
	st.global.u64 	[%rd15+1448], %rd16;
	st.global.u32 	[%rd12+728], %r27;
	st.global.u32 	[%rd13+728], %r26;
	st.global.u64 	[%rd15+1456], %rd16;
	st.global.u32 	[%rd12+732], %r27;
	st.global.u32 	[%rd13+732], %r27;
	st.global.u64 	[%rd15+1464], %rd16;
	st.global.u32 	[%rd12+736], %r26;
	st.global.u32 	[%rd13+736], %r28;
	st.global.u64 	[%rd15+1472], %rd16;
	st.global.u32 	[%rd12+740], %r26;
	st.global.u32 	[%rd13+740], %r29;
	st.global.u64 	[%rd15+1480], %rd16;
	st.global.u32 	[%rd12+744], %r27;
	st.global.u32 	[%rd13+744], %r28;
	st.global.u64 	[%rd15+1488], %rd16;
	st.global.u32 	[%rd12+748], %r27;
	st.global.u32 	[%rd13+748], %r29;
	st.global.u64 	[%rd15+1496], %rd16;
	st.global.u32 	[%rd12+752], %r26;
	st.global.u32 	[%rd13+752], %r30;
	st.global.u64 	[%rd15+1504], %rd16;
	st.global.u32 	[%rd12+756], %r26;
	st.global.u32 	[%rd13+756], %r31;
	st.global.u64 	[%rd15+1512], %rd16;
	st.global.u32 	[%rd12+760], %r27;
	st.global.u32 	[%rd13+760], %r30;
	st.global.u64 	[%rd15+1520], %rd16;
	st.global.u32 	[%rd12+764], %r27;
	st.global.u32 	[%rd13+764], %r31;
	st.global.u64 	[%rd15+1528], %rd16;
	st.global.u32 	[%rd12+768], %r28;
	st.global.u32 	[%rd13+768], %r16;
	st.global.u64 	[%rd15+1536], %rd16;
	st.global.u32 	[%rd12+772], %r28;
	st.global.u32 	[%rd13+772], %r17;
	st.global.u64 	[%rd15+1544], %rd16;
	st.global.u32 	[%rd12+776], %r29;
	st.global.u32 	[%rd13+776], %r16;
	st.global.u64 	[%rd15+1552], %rd16;
	st.global.u32 	[%rd12+780], %r29;
	st.global.u32 	[%rd13+780], %r17;
	st.global.u64 	[%rd15+1560], %rd16;
	st.global.u32 	[%rd12+784], %r28;
	st.global.u32 	[%rd13+784], %r18;
	st.global.u64 	[%rd15+1568], %rd16;
	st.global.u32 	[%rd12+788], %r28;
	st.global.u32 	[%rd13+788], %r19;
	st.global.u64 	[%rd15+1576], %rd16;
	st.global.u32 	[%rd12+792], %r29;
	st.global.u32 	[%rd13+792], %r18;
	st.global.u64 	[%rd15+1584], %rd16;
	st.global.u32 	[%rd12+796], %r29;
	st.global.u32 	[%rd13+796], %r19;
	st.global.u64 	[%rd15+1592], %rd16;
	st.global.u32 	[%rd12+800], %r28;
	st.global.u32 	[%rd13+800], %r20;
	st.global.u64 	[%rd15+1600], %rd16;
	st.global.u32 	[%rd12+804], %r28;
	st.global.u32 	[%rd13+804], %r21;
	st.global.u64 	[%rd15+1608], %rd16;
	st.global.u32 	[%rd12+808], %r29;
	st.global.u32 	[%rd13+808], %r20;
	st.global.u64 	[%rd15+1616], %rd16;
	st.global.u32 	[%rd12+812], %r29;
	st.global.u32 	[%rd13+812], %r21;
	st.global.u64 	[%rd15+1624], %rd16;
	st.global.u32 	[%rd12+816], %r28;
	st.global.u32 	[%rd13+816], %r22;
	st.global.u64 	[%rd15+1632], %rd16;
	st.global.u32 	[%rd12+820], %r28;
	st.global.u32 	[%rd13+820], %r23;
	st.global.u64 	[%rd15+1640], %rd16;
	st.global.u32 	[%rd12+824], %r29;
	st.global.u32 	[%rd13+824], %r22;
	st.global.u64 	[%rd15+1648], %rd16;
	st.global.u32 	[%rd12+828], %r29;
	st.global.u32 	[%rd13+828], %r23;
	st.global.u64 	[%rd15+1656], %rd16;
	st.global.u32 	[%rd12+832], %r28;
	st.global.u32 	[%rd13+832], %r24;
	st.global.u64 	[%rd15+1664], %rd16;
	st.global.u32 	[%rd12+836], %r28;
	st.global.u32 	[%rd13+836], %r25;
	st.global.u64 	[%rd15+1672], %rd16;
	st.global.u32 	[%rd12+840], %r29;
	st.global.u32 	[%rd13+840], %r24;
	st.global.u64 	[%rd15+1680], %rd16;
	st.global.u32 	[%rd12+844], %r29;
	st.global.u32 	[%rd13+844], %r25;
	st.global.u64 	[%rd15+1688], %rd16;
	st.global.u32 	[%rd12+848], %r28;
	st.global.u32 	[%rd13+848], %r26;
	st.global.u64 	[%rd15+1696], %rd16;
	st.global.u32 	[%rd12+852], %r28;
	st.global.u32 	[%rd13+852], %r27;
	st.global.u64 	[%rd15+1704], %rd16;
	st.global.u32 	[%rd12+856], %r29;
	st.global.u32 	[%rd13+856], %r26;
	st.global.u64 	[%rd15+1712], %rd16;
	st.global.u32 	[%rd12+860], %r29;
	st.global.u32 	[%rd13+860], %r27;
	st.global.u64 	[%rd15+1720], %rd16;
	st.global.u32 	[%rd12+864], %r28;
	st.global.u32 	[%rd13+864], %r28;
	st.global.u64 	[%rd15+1728], %rd16;
	st.global.u32 	[%rd12+868], %r28;
	st.global.u32 	[%rd13+868], %r29;
	st.global.u64 	[%rd15+1736], %rd16;
	st.global.u32 	[%rd12+872], %r29;
	st.global.u32 	[%rd13+872], %r28;
	st.global.u64 	[%rd15+1744], %rd16;
	st.global.u32 	[%rd12+876], %r29;
	st.global.u32 	[%rd13+876], %r29;
	st.global.u64 	[%rd15+1752], %rd16;
	st.global.u32 	[%rd12+880], %r28;
	st.global.u32 	[%rd13+880], %r30;
	st.global.u64 	[%rd15+1760], %rd16;
	st.global.u32 	[%rd12+884], %r28;
	st.global.u32 	[%rd13+884], %r31;
	st.global.u64 	[%rd15+1768], %rd16;
	st.global.u32 	[%rd12+888], %r29;
	st.global.u32 	[%rd13+888], %r30;
	st.global.u64 	[%rd15+1776], %rd16;
	st.global.u32 	[%rd12+892], %r29;
	st.global.u32 	[%rd13+892], %r31;
	st.global.u64 	[%rd15+1784], %rd16;
	st.global.u32 	[%rd12+896], %r30;
	st.global.u32 	[%rd13+896], %r16;
	st.global.u64 	[%rd15+1792], %rd16;
	st.global.u32 	[%rd12+900], %r30;
	st.global.u32 	[%rd13+900], %r17;
	st.global.u64 	[%rd15+1800], %rd16;
	st.global.u32 	[%rd12+904], %r31;
	st.global.u32 	[%rd13+904], %r16;
	st.global.u64 	[%rd15+1808], %rd16;
	st.global.u32 	[%rd12+908], %r31;
	st.global.u32 	[%rd13+908], %r17;
	st.global.u64 	[%rd15+1816], %rd16;
	st.global.u32 	[%rd12+912], %r30;
	st.global.u32 	[%rd13+912], %r18;
	st.global.u64 	[%rd15+1824], %rd16;
	st.global.u32 	[%rd12+916], %r30;
	st.global.u32 	[%rd13+916], %r19;
	st.global.u64 	[%rd15+1832], %rd16;
	st.global.u32 	[%rd12+920], %r31;
	st.global.u32 	[%rd13+920], %r18;
	st.global.u64 	[%rd15+1840], %rd16;
	st.global.u32 	[%rd12+924], %r31;
	st.global.u32 	[%rd13+924], %r19;
	st.global.u64 	[%rd15+1848], %rd16;
	st.global.u32 	[%rd12+928], %r30;
	st.global.u32 	[%rd13+928], %r20;
	st.global.u64 	[%rd15+1856], %rd16;
	st.global.u32 	[%rd12+932], %r30;
	st.global.u32 	[%rd13+932], %r21;
	st.global.u64 	[%rd15+1864], %rd16;
	st.global.u32 	[%rd12+936], %r31;
	st.global.u32 	[%rd13+936], %r20;
	st.global.u64 	[%rd15+1872], %rd16;
	st.global.u32 	[%rd12+940], %r31;
	st.global.u32 	[%rd13+940], %r21;
	st.global.u64 	[%rd15+1880], %rd16;
	st.global.u32 	[%rd12+944], %r30;
	st.global.u32 	[%rd13+944], %r22;
	st.global.u64 	[%rd15+1888], %rd16;
	st.global.u32 	[%rd12+948], %r30;
	st.global.u32 	[%rd13+948], %r23;
	st.global.u64 	[%rd15+1896], %rd16;
	st.global.u32 	[%rd12+952], %r31;
	st.global.u32 	[%rd13+952], %r22;
	st.global.u64 	[%rd15+1904], %rd16;
	st.global.u32 	[%rd12+956], %r31;
	st.global.u32 	[%rd13+956], %r23;
	st.global.u64 	[%rd15+1912], %rd16;
	st.global.u32 	[%rd12+960], %r30;
	st.global.u32 	[%rd13+960], %r24;
	st.global.u64 	[%rd15+1920], %rd16;
	st.global.u32 	[%rd12+964], %r30;
	st.global.u32 	[%rd13+964], %r25;
	st.global.u64 	[%rd15+1928], %rd16;
	st.global.u32 	[%rd12+968], %r31;
	st.global.u32 	[%rd13+968], %r24;
	st.global.u64 	[%rd15+1936], %rd16;
	st.global.u32 	[%rd12+972], %r31;
	st.global.u32 	[%rd13+972], %r25;
	st.global.u64 	[%rd15+1944], %rd16;
	st.global.u32 	[%rd12+976], %r30;
	st.global.u32 	[%rd13+976], %r26;
	st.global.u64 	[%rd15+1952], %rd16;
	st.global.u32 	[%rd12+980], %r30;
	st.global.u32 	[%rd13+980], %r27;
	st.global.u64 	[%rd15+1960], %rd16;
	st.global.u32 	[%rd12+984], %r31;
	st.global.u32 	[%rd13+984], %r26;
	st.global.u64 	[%rd15+1968], %rd16;
	st.global.u32 	[%rd12+988], %r31;
	st.global.u32 	[%rd13+988], %r27;
	st.global.u64 	[%rd15+1976], %rd16;
	st.global.u32 	[%rd12+992], %r30;
	st.global.u32 	[%rd13+992], %r28;
	st.global.u64 	[%rd15+1984], %rd16;
	st.global.u32 	[%rd12+996], %r30;
	st.global.u32 	[%rd13+996], %r29;
	st.global.u64 	[%rd15+1992], %rd16;
	st.global.u32 	[%rd12+1000], %r31;
	st.global.u32 	[%rd13+1000], %r28;
	st.global.u64 	[%rd15+2000], %rd16;
	st.global.u32 	[%rd12+1004], %r31;
	st.global.u32 	[%rd13+1004], %r29;
	st.global.u64 	[%rd15+2008], %rd16;
	st.global.u32 	[%rd12+1008], %r30;
	st.global.u32 	[%rd13+1008], %r30;
	st.global.u64 	[%rd15+2016], %rd16;
	st.global.u32 	[%rd12+1012], %r30;
	st.global.u32 	[%rd13+1012], %r31;
	st.global.u64 	[%rd15+2024], %rd16;
	st.global.u32 	[%rd12+1016], %r31;
	st.global.u32 	[%rd13+1016], %r30;
	st.global.u64 	[%rd15+2032], %rd16;
	st.global.u32 	[%rd12+1020], %r31;
	st.global.u32 	[%rd13+1020], %r31;
	st.global.u64 	[%rd15+2040], %rd16;
$L__BB0_2:
	ret;

}


// ===== COMPILED SASS (sm_100) =====

	.target	sm_100

	.elftype	@"ET_EXEC"


//--------------------- .note.nv.tkinfo           --------------------------
	.section	.note.nv.tkinfo,"",@"SHT_NOTE"
	.sectionflags	@"SHF_NOTE_NV_TKINFO"
	.tkinfo
        /*0018*/ 	.word	0x00000002
        /*0030*/ 	.string	""
        /*0030*/ 	.string	"ptxas"
        /*0030*/ 	.string	"Cuda compilation tools, release 13.0, V13.0.88"
        /*0030*/ 	.string	"Build cuda_13.0.r13.0/compiler.36424714_0"
        /*0030*/ 	.string	"-arch sm_100 -m 64 "



//--------------------- .note.nv.cuinfo           --------------------------
	.section	.note.nv.cuinfo,"",@"SHT_NOTE"
	.sectionflags	@"SHF_NOTE_NV_CUINFO"
        /*0018*/ 	.short	0x0002
        /*001a*/ 	.short	0x0064
        /*001c*/ 	.short	0x0082
	.zero		2


//--------------------- .nv.info                  --------------------------
	.section	.nv.info,"",@"SHT_CUDA_INFO"
	.align	4


	//----- nvinfo : EIATTR_REGCOUNT
	.align		4
        /*0000*/ 	.byte	0x04, 0x2f
        /*0002*/ 	.short	(.L_1 - .L_0)
	.align		4
.L_0:
        /*0004*/ 	.word	index@(quad8_stokes_penalty_assemble)
        /*0008*/ 	.word	0x00000020


	//----- nvinfo : EIATTR_FRAME_SIZE
	.align		4
.L_1:
        /*000c*/ 	.byte	0x04, 0x11
        /*000e*/ 	.short	(.L_3 - .L_2)
	.align		4
.L_2:
        /*0010*/ 	.word	index@(quad8_stokes_penalty_assemble)
        /*0014*/ 	.word	0x00000000


	//----- nvinfo : EIATTR_MIN_STACK_SIZE
	.align		4
.L_3:
        /*0018*/ 	.byte	0x04, 0x12
        /*001a*/ 	.short	(.L_5 - .L_4)
	.align		4
.L_4:
        /*001c*/ 	.word	index@(quad8_stokes_penalty_assemble)
        /*0020*/ 	.word	0x00000000
.L_5:


//--------------------- .nv.compat                --------------------------
	.section	.nv.compat,"",@"SHT_CUDA_COMPAT_INFO"
	.align	4
        /*0000*/ 	.byte	0x02, 0x09, 0x00, 0x00, 0x02, 0x02, 0x01, 0x00, 0x02, 0x05, 0x05, 0x00, 0x03, 0x07, 0x01, 0x01
        /*0010*/ 	.byte	0x02, 0x03, 0x00, 0x00, 0x02, 0x06, 0x01, 0x00, 0x04, 0x0b, 0x08, 0x00, 0x09, 0x00, 0x00, 0x00
        /*0020*/ 	.byte	0x00, 0x00, 0x00, 0x00


//--------------------- .nv.info.quad8_stokes_penalty_assemble --------------------------
	.section	.nv.info.quad8_stokes_penalty_assemble,"",@"SHT_CUDA_INFO"
	.sectionflags	@""
	.align	4


	//----- nvinfo : EIATTR_CUDA_API_VERSION
	.align		4
        /*0000*/ 	.byte	0x04, 0x37
        /*0002*/ 	.short	(.L_7 - .L_6)
.L_6:
        /*0004*/ 	.word	0x00000082


	//----- nvinfo : EIATTR_KPARAM_INFO
	.align		4
.L_7:
        /*0008*/ 	.byte	0x04, 0x17
        /*000a*/ 	.short	(.L_9 - .L_8)
.L_8:
        /*000c*/ 	.word	0x00000000
        /*0010*/ 	.short	0x0008
        /*0012*/ 	.short	0x0040
        /*0014*/ 	.byte	0x00, 0xf5, 0x21, 0x00


	//----- nvinfo : EIATTR_KPARAM_INFO
	.align		4
.L_9:
        /*0018*/ 	.byte	0x04, 0x17
        /*001a*/ 	.short	(.L_11 - .L_10)
.L_10:
        /*001c*/ 	.word	0x00000000
        /*0020*/ 	.short	0x0007
        /*0022*/ 	.short	0x0038
        /*0024*/ 	.byte	0x00, 0xf5, 0x21, 0x00


	//----- nvinfo : EIATTR_KPARAM_INFO
	.align		4
.L_11:
        /*0028*/ 	.byte	0x04, 0x17
        /*002a*/ 	.short	(.L_13 - .L_12)
.L_12:
        /*002c*/ 	.word	0x00000000
        /*0030*/ 	.short	0x0006
        /*0032*/ 	.short	0x0030
        /*0034*/ 	.byte	0x00, 0xf5, 0x21, 0x00


	//----- nvinfo : EIATTR_KPARAM_INFO
	.align		4
.L_13:
        /*0038*/ 	.byte	0x04, 0x17
        /*003a*/ 	.short	(.L_15 - .L_14)
.L_14:
        /*003c*/ 	.word	0x00000000
        /*0040*/ 	.short	0x0005
        /*0042*/ 	.short	0x0028
        /*0044*/ 	.byte	0x00, 0xf0, 0x21, 0x00


	//----- nvinfo : EIATTR_KPARAM_INFO
	.align		4
.L_15:
        /*0048*/ 	.byte	0x04, 0x17
        /*004a*/ 	.short	(.L_17 - .L_16)
.L_16:
        /*004c*/ 	.word	0x00000000
        /*0050*/ 	.short	0x0004
        /*0052*/ 	.short	0x0020
        /*0054*/ 	.byte	0x00, 0xf0, 0x21, 0x00


	//----- nvinfo : EIATTR_KPARAM_INFO
	.align		4
.L_17:
        /*0058*/ 	.byte	0x04, 0x17
        /*005a*/ 	.short	(.L_19 - .L_18)
.L_18:
        /*005c*/ 	.word	0x00000000
        /*0060*/ 	.short	0x0003
        /*0062*/ 	.short	0x0018
        /*0064*/ 	.byte	0x00, 0xf0, 0x11, 0x00


	//----- nvinfo : EIATTR_KPARAM_INFO
	.align		4
.L_19:
        /*0068*/ 	.byte	0x04, 0x17
        /*006a*/ 	.short	(.L_21 - .L_20)
.L_20:
        /*006c*/ 	.word	0x00000000
        /*0070*/ 	.short	0x0002
        /*0072*/ 	.short	0x0010
        /*0074*/ 	.byte	0x00, 0xf5, 0x21, 0x00


	//----- nvinfo : EIATTR_KPARAM_INFO
	.align		4
.L_21:
        /*0078*/ 	.byte	0x04, 0x17
        /*007a*/ 	.short	(.L_23 - .L_22)
.L_22:
        /*007c*/ 	.word	0x00000000
        /*0080*/ 	.short	0x0001
        /*0082*/ 	.short	0x0008
        /*0084*/ 	.byte	0x00, 0xf5, 0x21, 0x00


	//----- nvinfo : EIATTR_KPARAM_INFO
	.align		4
.L_23:
        /*0088*/ 	.byte	0x04, 0x17
        /*008a*/ 	.short	(.L_25 - .L_24)
.L_24:
        /*008c*/ 	.word	0x00000000
        /*0090*/ 	.short	0x0000
        /*0092*/ 	.short	0x0000
        /*0094*/ 	.byte	0x00, 0xf5, 0x21, 0x00


	//----- nvinfo : EIATTR_SPARSE_MMA_MASK
	.align		4
.L_25:
        /*0098*/ 	.byte	0x03, 0x50
        /*009a*/ 	.short	0x0000


	//----- nvinfo : EIATTR_MAXREG_COUNT
	.align		4
        /*009c*/ 	.byte	0x03, 0x1b
        /*009e*/ 	.short	0x00ff


	//----- nvinfo : EIATTR_MERCURY_ISA_VERSION
	.align		4
        /*00a0*/ 	.byte	0x03, 0x5f
        /*00a2*/ 	.short	0x0101


	//----- nvinfo : EIATTR_VRC_CTA_INIT_COUNT
	.align		4
        /*00a4*/ 	.byte	0x02, 0x4a
	.zero		1
	.zero		1


	//----- nvinfo : EIATTR_EXIT_INSTR_OFFSETS
	.align		4
        /*00a8*/ 	.byte	0x04, 0x1c
        /*00aa*/ 	.short	(.L_27 - .L_26)


	//   ....[0]....
.L_26:
        /*00ac*/ 	.word	0x00000070


	//   ....[1]....
        /*00b0*/ 	.word	0x000032d0


	//----- nvinfo : EIATTR_CBANK_PARAM_SIZE
	.align		4
.L_27:
        /*00b4*/ 	.byte	0x03, 0x19
        /*00b6*/ 	.short	0x0048


	//----- nvinfo : EIATTR_PARAM_CBANK
	.align		4
        /*00b8*/ 	.byte	0x04, 0x0a
        /*00ba*/ 	.short	(.L_29 - .L_28)
	.align		4
.L_28:
        /*00bc*/ 	.word	index@(.nv.constant0.quad8_stokes_penalty_assemble)
        /*00c0*/ 	.short	0x0380
        /*00c2*/ 	.short	0x0048


	//----- nvinfo : EIATTR_SW_WAR
	.align		4
.L_29:
        /*00c4*/ 	.byte	0x04, 0x36
        /*00c6*/ 	.short	(.L_31 - .L_30)
.L_30:
        /*00c8*/ 	.word	0x00000008
.L_31:


//--------------------- .nv.callgraph             --------------------------
	.section	.nv.callgraph,"",@"SHT_CUDA_CALLGRAPH"
	.align	4
	.sectionentsize	8
	.align		4
        /*0000*/ 	.word	0x00000000
	.align		4
        /*0004*/ 	.word	0xffffffff
	.align		4
        /*0008*/ 	.word	0x00000000
	.align		4
        /*000c*/ 	.word	0xfffffffe
	.align		4
        /*0010*/ 	.word	0x00000000
	.align		4
        /*0014*/ 	.word	0xfffffffd
	.align		4
        /*0018*/ 	.word	0x00000000
	.align		4
        /*001c*/ 	.word	0xfffffffc


//--------------------- .text.quad8_stokes_penalty_assemble --------------------------
	.section	.text.quad8_stokes_penalty_assemble,"ax",@progbits
	.align	128
        .global         quad8_stokes_penalty_assemble
        .type           quad8_stokes_penalty_assemble,@function
        .size           quad8_stokes_penalty_assemble,(.L_x_1 - quad8_stokes_penalty_assemble)
        .other          quad8_stokes_penalty_assemble,@"STO_CUDA_ENTRY STV_DEFAULT"
quad8_stokes_penalty_assemble:
.text.quad8_stokes_penalty_assemble:
[----:B------:R-:W-:Y:S01]  /*0000*/  LDC R1, c[0x0][0x37c] ;  /* 0x0000df00ff017b82 */ /* 0x000fe20000000800 */
[----:B------:R-:W0:Y:S01]  /*0010*/  S2R R8, SR_CTAID.X ;  /* 0x0000000000087919 */ /* 0x000e220000002500 */
[----:B------:R-:W0:Y:S01]  /*0020*/  LDCU UR4, c[0x0][0x360] ;  /* 0x00006c00ff0477ac */ /* 0x000e220008000800 */
[----:B------:R-:W0:Y:S01]  /*0030*/  S2R R3, SR_TID.X ;  /* 0x0000000000037919 */ /* 0x000e220000002100 */
[----:B------:R-:W1:Y:S01]  /*0040*/  LDCU UR5, c[0x0][0x398] ;  /* 0x00007300ff0577ac */ /* 0x000e620008000800 */
[----:B0-----:R-:W-:-:S05]  /*0050*/  IMAD R8, R8, UR4, R3 ;  /* 0x0000000408087c24 */ /* 0x001fca000f8e0203 */
[----:B-1----:R-:W-:-:S13]  /*0060*/  ISETP.GE.AND P0, PT, R8, UR5, PT ;  /* 0x0000000508007c0c */ /* 0x002fda000bf06270 */
[----:B------:R-:W-:Y:S05]  /*0070*/  @P0 EXIT ;  /* 0x000000000000094d */ /* 0x000fea0003800000 */
[----:B------:R-:W0:Y:S01]  /*0080*/  LDC.64 R16, c[0x0][0x390] ;  /* 0x0000e400ff107b82 */ /* 0x000e220000000a00 */
[----:B------:R-:W1:Y:S01]  /*0090*/  LDCU.64 UR4, c[0x0][0x358] ;  /* 0x00006b00ff0477ac */ /* 0x000e620008000a00 */
[----:B------:R-:W-:-:S06]  /*00a0*/  SHF.L.U32 R3, R8, 0x3, RZ ;  /* 0x0000000308037819 */ /* 0x000fcc00000006ff */
[----:B------:R-:W2:Y:S08]  /*00b0*/  LDC.64 R4, c[0x0][0x3b8] ;  /* 0x0000ee00ff047b82 */ /* 0x000eb00000000a00 */
[----:B------:R-:W3:Y:S01]  /*00c0*/  LDC.64 R6, c[0x0][0x3c0] ;  /* 0x0000f000ff067b82 */ /* 0x000ee20000000a00 */
[----:B0-----:R-:W-:-:S07]  /*00d0*/  IMAD.WIDE R16, R3, 0x4, R16 ;  /* 0x0000000403107825 */ /* 0x001fce00078e0210 */
[----:B------:R-:W0:Y:S01]  /*00e0*/  LDC.64 R2, c[0x0][0x3b0] ;  /* 0x0000ec00ff027b82 */ /* 0x000e220000000a00 */
[----:B-1----:R-:W4:Y:S04]  /*00f0*/  LDG.E R11, desc[UR4][R16.64] ;  /* 0x00000004100b7981 */ /* 0x002f28000c1e1900 */
[----:B------:R-:W5:Y:S04]  /*0100*/  LDG.E R0, desc[UR4][R16.64+0x4] ;  /* 0x0000040410007981 */ /* 0x000f68000c1e1900 */
[----:B------:R-:W5:Y:S04]  /*0110*/  LDG.E R10, desc[UR4][R16.64+0x8] ;  /* 0x00000804100a7981 */ /* 0x000f68000c1e1900 */
[----:B------:R-:W5:Y:S04]  /*0120*/  LDG.E R12, desc[UR4][R16.64+0xc] ;  /* 0x00000c04100c7981 */ /* 0x000f68000c1e1900 */
[----:B------:R-:W5:Y:S04]  /*0130*/  LDG.E R18, desc[UR4][R16.64+0x10] ;  /* 0x0000100410127981 */ /* 0x000f68000c1e1900 */
[----:B------:R-:W5:Y:S04]  /*0140*/  LDG.E R14, desc[UR4][R16.64+0x14] ;  /* 0x00001404100e7981 */ /* 0x000f68000c1e1900 */
[----:B------:R-:W5:Y:S04]  /*0150*/  LDG.E R15, desc[UR4][R16.64+0x18] ;  /* 0x00001804100f7981 */ /* 0x000f68000c1e1900 */
[----:B------:R1:W5:Y:S01]  /*0160*/  LDG.E R13, desc[UR4][R16.64+0x1c] ;  /* 0x00001c04100d7981 */ /* 0x000362000c1e1900 */
[----:B------:R-:W-:-:S04]  /*0170*/  IMAD.SHL.U32 R9, R8, 0x100, RZ ;  /* 0x0000010008097824 */ /* 0x000fc800078e00ff */
[----:B0-----:R-:W-:-:S04]  /*0180*/  IMAD.WIDE R2, R9, 0x4, R2 ;  /* 0x0000000409027825 */ /* 0x001fc800078e0202 */
[----:B--2---:R-:W-:-:S04]  /*0190*/  IMAD.WIDE R4, R9, 0x4, R4 ;  /* 0x0000000409047825 */ /* 0x004fc800078e0204 */
[----:B---3--:R-:W-:-:S04]  /*01a0*/  IMAD.WIDE R8, R9, 0x8, R6 ;  /* 0x0000000809087825 */ /* 0x008fc800078e0206 */
[----:B------:R-:W-:Y:S02]  /*01b0*/  HFMA2 R6, -RZ, RZ, 0, 0 ;  /* 0x00000000ff067431 */ /* 0x000fe400000001ff */
[----:B------:R-:W-:Y:S02]  /*01c0*/  IMAD.MOV.U32 R7, RZ, RZ, 0x7ff80000 ;  /* 0x7ff80000ff077424 */ /* 0x000fe400078e00ff */
[----:B----4-:R-:W-:-:S05]  /*01d0*/  IMAD.SHL.U32 R11, R11, 0x2, RZ ;  /* 0x000000020b0b7824 */ /* 0x010fca00078e00ff */
[----:B-1----:R-:W-:Y:S01]  /*01e0*/  IADD3 R17, PT, PT, R11, 0x1, RZ ;  /* 0x000000010b117810 */ /* 0x002fe20007ffe0ff */
[----:B------:R-:W-:Y:S04]  /*01f0*/  STG.E desc[UR4][R2.64], R11 ;  /* 0x0000000b02007986 */ /* 0x000fe8000c101904 */
[----:B------:R-:W-:Y:S04]  /*0200*/  STG.E desc[UR4][R4.64], R11 ;  /* 0x0000000b04007986 */ /* 0x000fe8000c101904 */
[----:B------:R-:W-:Y:S04]  /*0210*/  STG.E.64 desc[UR4][R8.64], R6 ;  /* 0x0000000608007986 */ /* 0x000fe8000c101b04 */
[----:B------:R-:W-:Y:S01]  /*0220*/  STG.E desc[UR4][R2.64+0x4], R11 ;  /* 0x0000040b02007986 */ /* 0x000fe2000c101904 */
[----:B-----5:R-:W-:-:S03]  /*0230*/  SHF.L.U32 R19, R0, 0x1, RZ ;  /* 0x0000000100137819 */ /* 0x020fc600000006ff */
[----:B------:R-:W-:Y:S04]  /*0240*/  STG.E desc[UR4][R4.64+0x4], R17 ;  /* 0x0000041104007986 */ /* 0x000fe8000c101904 */
[----:B------:R-:W-:Y:S04]  /*0250*/  STG.E.64 desc[UR4][R8.64+0x8], R6 ;  /* 0x0000080608007986 */ /* 0x000fe8000c101b04 */
[----:B------:R-:W-:Y:S04]  /*0260*/  STG.E desc[UR4][R2.64+0x8], R17 ;  /* 0x0000081102007986 */ /* 0x000fe8000c101904 */
[----:B------:R-:W-:Y:S01]  /*0270*/  STG.E desc[UR4][R4.64+0x8], R11 ;  /* 0x0000080b04007986 */ /* 0x000fe2000c101904 */
[----:B------:R-:W-:-:S03]  /*0280*/  IADD3 R21, PT, PT, R19, 0x1, RZ ;  /* 0x0000000113157810 */ /* 0x000fc60007ffe0ff */
[----:B------:R-:W-:Y:S04]  /*0290*/  STG.E.64 desc[UR4][R8.64+0x10], R6 ;  /* 0x0000100608007986 */ /* 0x000fe8000c101b04 */
[----:B------:R-:W-:Y:S04]  /*02a0*/  STG.E desc[UR4][R2.64+0xc], R17 ;  /* 0x00000c1102007986 */ /* 0x000fe8000c101904 */
[----:B------:R-:W-:Y:S04]  /*02b0*/  STG.E desc[UR4][R4.64+0xc], R17 ;  /* 0x00000c1104007986 */ /* 0x000fe8000c101904 */
[----:B------:R-:W-:Y:S04]  /*02c0*/  STG.E.64 desc[UR4][R8.64+0x18], R6 ;  /* 0x0000180608007986 */ /* 0x000fe8000c101b04 */
[----:B------:R-:W-:Y:S04]  /*02d0*/  STG.E desc[UR4][R2.64+0x10], R11 ;  /* 0x0000100b02007986 */ /* 0x000fe8000c101904 */
[----:B------:R-:W-:Y:S04]  /*02e0*/  STG.E desc[UR4][R4.64+0x10], R19 ;  /* 0x0000101304007986 */ /* 0x000fe8000c101904 */
[----:B------:R-:W-:Y:S04]  /*02f0*/  STG.E.64 desc[UR4][R8.64+0x20], R6 ;  /* 0x0000200608007986 */ /* 0x000fe8000c101b04 */
[----:B------:R-:W-:Y:S01]  /*0300*/  STG.E desc[UR4][R2.64+0x14], R11 ;  /* 0x0000140b02007986 */ /* 0x000fe2000c101904 */
[----:B------:R-:W-:-:S03]  /*0310*/  IMAD.SHL.U32 R23, R10, 0x2, RZ ;  /* 0x000000020a177824 */ /* 0x000fc600078e00ff */
[----:B------:R-:W-:Y:S04]  /*0320*/  STG.E desc[UR4][R4.64+0x14], R21 ;  /* 0x0000141504007986 */ /* 0x000fe8000c101904 */
[----:B------:R-:W-:Y:S04]  /*0330*/  STG.E.64 desc[UR4][R8.64+0x28], R6 ;  /* 0x0000280608007986 */ /* 0x000fe8000c101b04 */
[----:B------:R-:W-:Y:S04]  /*0340*/  STG.E desc[UR4][R2.64+0x18], R17 ;  /* 0x0000181102007986 */ /* 0x000fe8000c101904 */
[----:B------:R-:W-:Y:S01]  /*0350*/  STG.E desc[UR4][R4.64+0x18], R19 ;  /* 0x0000181304007986 */ /* 0x000fe2000c101904 */
[----:B------:R-:W-:-:S03]  /*0360*/  VIADD R25, R23, 0x1 ;  /* 0x0000000117197836 */ /* 0x000fc60000000000 */
        /* <DEDUP_REMOVED lines=8> */
[----:B------:R-:W-:-:S03]  /*03f0*/  SHF.L.U32 R27, R12, 0x1, RZ ;  /* 0x000000010c1b7819 */ /* 0x000fc600000006ff */
        /* <DEDUP_REMOVED lines=11> */
[----:B------:R-:W-:Y:S01]  /*04b0*/  STG.E.64 desc[UR4][R8.64+0x60], R6 ;  /* 0x0000600608007986 */ /* 0x000fe2000c101b04 */
[----:B------:R-:W-:-:S03]  /*04c0*/  IMAD.SHL.U32 R18, R18, 0x2, RZ ;  /* 0x0000000212127824 */ /* 0x000fc600078e00ff */
[----:B------:R-:W-:Y:S04]  /*04d0*/  STG.E desc[UR4][R2.64+0x34], R11 ;  /* 0x0000340b02007986 */ /* 0x000fe8000c101904 */
        /* <DEDUP_REMOVED lines=12> */
[----:B------:R-:W-:-:S03]  /*05a0*/  SHF.L.U32 R14, R14, 0x1, RZ ;  /* 0x000000010e0e7819 */ /* 0x000fc600000006ff */
[----:B------:R-:W-:Y:S04]  /*05b0*/  STG.E desc[UR4][R2.64+0x44], R11 ;  /* 0x0000440b02007986 */ /* 0x000fe8000c101904 */
        /* <DEDUP_REMOVED lines=720> */
[----:B------:R-:W-:Y:S01]  /*32c0*/  STG.E.64 desc[UR4][R8.64+0x7f8], R6 ;  /* 0x0007f80608007986 */ /* 0x000fe2000c101b04 */
[----:B------:R-:W-:Y:S05]  /*32d0*/  EXIT ;  /* 0x000000000000794d */ /* 0x000fea0003800000 */
.L_x_0:
[----:B------:R-:W-:-:S00]  /*32e0*/  BRA `(.L_x_0) ;  /* 0xfffffffc00fc7947 */ /* 0x000fc0000383ffff */
[----:B------:R-:W-:-:S00]  /*32f0*/  NOP ;  /* 0x0000000000007918 */ /* 0x000fc00000000000 */
        /* <DEDUP_REMOVED lines=8> */
.L_x_1:


//--------------------- .nv.shared.reserved.0     --------------------------
	.section	.nv.shared.reserved.0,"aw",@nobits
	.weak		__nv_reservedSMEM_offset_0_alias
	.size		__nv_reservedSMEM_offset_0_alias, 0, 64
	.other		__nv_reservedSMEM_offset_0_alias,@"STO_CUDA_RESERVED_SHARED STV_DEFAULT"
__nv_reservedSMEM_offset_0_alias:
	.zero		0
	.zero		64


//--------------------- .nv.constant0.quad8_stokes_penalty_assemble --------------------------
	.section	.nv.constant0.quad8_stokes_penalty_assemble,"a",@progbits
	.sectionflags	@""
	.align	4
.nv.constant0.quad8_stokes_penalty_assemble:
	.zero		968


//--------------------- SYMBOLS --------------------------

	.type		.nv.reservedSmem.offset0,@object
	.size		.nv.reservedSmem.offset0,0x4
